//
// Generated by NVIDIA NVVM Compiler
//
// Compiler Build ID: CL-36424714
// Cuda compilation tools, release 13.0, V13.0.88
// Based on NVVM 20.0.0
//

.version 9.0
.target sm_100
.address_size 64

	// .globl	scdet_8
.extern .shared .align 16 .b8 sdata[];

.visible .entry scdet_8(
	.param .u64 .ptr .align 1 scdet_8_param_0,
	.param .u64 scdet_8_param_1,
	.param .u64 scdet_8_param_2
)
{
	.reg .pred 	%p<15>;
	.reg .b32 	%r<80>;
	.reg .b32 	%f<3>;
	.reg .b64 	%rd<7>;

	ld.param.u64 	%rd1, [scdet_8_param_0];
	ld.param.u64 	%rd2, [scdet_8_param_1];
	ld.param.u64 	%rd3, [scdet_8_param_2];
	mov.u32 	%r17, %ctaid.x;
	mov.u32 	%r1, %ntid.x;
	mov.u32 	%r18, %tid.x;
	mad.lo.s32 	%r19, %r17, %r1, %r18;
	cvt.rn.f32.u32 	%f1, %r19;
	mov.u32 	%r20, %ctaid.y;
	mov.u32 	%r2, %ntid.y;
	mov.u32 	%r21, %tid.y;
	mad.lo.s32 	%r22, %r20, %r2, %r21;
	cvt.rn.f32.u32 	%f2, %r22;
	mov.u32 	%r23, %nctaid.x;
	tex.2d.v4.u32.f32 	{%r24, %r25, %r26, %r27}, [%rd2, {%f1, %f2}];
	prmt.b32 	%r10, %r24, %r25, 0x5410U;
	prmt.b32 	%r14, %r26, %r27, 0x5410U;
	tex.2d.v4.u32.f32 	{%r28, %r29, %r30, %r31}, [%rd3, {%f1, %f2}];
	mad.lo.s32 	%r3, %r20, %r23, %r17;
	mad.lo.s32 	%r4, %r21, %r1, %r18;
	prmt.b32 	%r11, %r28, %r29, 0x5410U;
	prmt.b32 	%r15, %r30, %r31, 0x5410U;
	mov.b32 	%r13, 0;
	mov.u32 	%r9, %r13;
	// begin inline asm
	vabsdiff4.u32.u32.u32 %r9,%r10,%r11,%r9;
	// end inline asm
	and.b32  	%r32, %r9, 255;
	shr.u32 	%r33, %r9, 8;
	and.b32  	%r34, %r33, 255;
	shr.u32 	%r35, %r9, 16;
	and.b32  	%r36, %r35, 255;
	shr.u32 	%r37, %r9, 24;
	// begin inline asm
	vabsdiff4.u32.u32.u32 %r13,%r14,%r15,%r13;
	// end inline asm
	and.b32  	%r38, %r13, 255;
	shr.u32 	%r39, %r13, 8;
	and.b32  	%r40, %r39, 255;
	shr.u32 	%r41, %r13, 16;
	and.b32  	%r42, %r41, 255;
	shr.u32 	%r43, %r13, 24;
	add.s32 	%r44, %r37, %r32;
	add.s32 	%r45, %r44, %r34;
	add.s32 	%r46, %r45, %r36;
	add.s32 	%r47, %r46, %r38;
	add.s32 	%r48, %r47, %r43;
	add.s32 	%r49, %r48, %r40;
	add.s32 	%r50, %r49, %r42;
	bar.sync 	0;
	shfl.sync.down.b32	%r51|%p1, %r50, 16, 31, -1;
	add.s32 	%r52, %r51, %r50;
	shfl.sync.down.b32	%r53|%p2, %r52, 8, 31, -1;
	add.s32 	%r54, %r53, %r52;
	shfl.sync.down.b32	%r55|%p3, %r54, 4, 31, -1;
	add.s32 	%r56, %r55, %r54;
	shfl.sync.down.b32	%r57|%p4, %r56, 2, 31, -1;
	add.s32 	%r58, %r57, %r56;
	shfl.sync.down.b32	%r59|%p5, %r58, 1, 31, -1;
	add.s32 	%r5, %r59, %r58;
	and.b32  	%r60, %r4, 31;
	setp.ne.s32 	%p6, %r60, 0;
	@%p6 bra 	$L__BB0_2;
	shr.u32 	%r61, %r4, 3;
	mov.u32 	%r62, sdata;
	add.s32 	%r63, %r62, %r61;
	st.shared.u32 	[%r63], %r5;
$L__BB0_2:
	bar.sync 	0;
	setp.gt.u32 	%p7, %r4, 31;
	@%p7 bra 	$L__BB0_7;
	mul.lo.s32 	%r65, %r1, %r2;
	shr.u32 	%r66, %r65, 5;
	setp.ge.u32 	%p8, %r4, %r66;
	mov.b32 	%r79, 0;
	@%p8 bra 	$L__BB0_5;
	shl.b32 	%r67, %r4, 2;
	mov.u32 	%r68, sdata;
	add.s32 	%r69, %r68, %r67;
	ld.shared.u32 	%r79, [%r69];
$L__BB0_5:
	shfl.sync.down.b32	%r70|%p9, %r79, 16, 31, -1;
	add.s32 	%r71, %r70, %r79;
	shfl.sync.down.b32	%r72|%p10, %r71, 8, 31, -1;
	add.s32 	%r73, %r72, %r71;
	shfl.sync.down.b32	%r74|%p11, %r73, 4, 31, -1;
	add.s32 	%r75, %r74, %r73;
	shfl.sync.down.b32	%r76|%p12, %r75, 2, 31, -1;
	add.s32 	%r77, %r76, %r75;
	shfl.sync.down.b32	%r78|%p13, %r77, 1, 31, -1;
	add.s32 	%r8, %r78, %r77;
	setp.ne.s32 	%p14, %r4, 0;
	@%p14 bra 	$L__BB0_7;
	cvta.to.global.u64 	%rd4, %rd1;
	mul.wide.s32 	%rd5, %r3, 4;
	add.s64 	%rd6, %rd4, %rd5;
	st.global.u32 	[%rd6], %r8;
$L__BB0_7:
	ret;

}
	// .globl	scdet_16
.visible .entry scdet_16(
	.param .u64 .ptr .align 1 scdet_16_param_0,
	.param .u64 scdet_16_param_1,
	.param .u64 scdet_16_param_2
)
{
	.reg .pred 	%p<15>;
	.reg .b32 	%r<88>;
	.reg .b32 	%f<3>;
	.reg .b64 	%rd<7>;

	ld.param.u64 	%rd1, [scdet_16_param_0];
	ld.param.u64 	%rd2, [scdet_16_param_1];
	ld.param.u64 	%rd3, [scdet_16_param_2];
	mov.u32 	%r13, %ctaid.x;
	mov.u32 	%r1, %ntid.x;
	mov.u32 	%r14, %tid.x;
	mad.lo.s32 	%r15, %r13, %r1, %r14;
	cvt.rn.f32.u32 	%f1, %r15;
	mov.u32 	%r16, %ctaid.y;
	mov.u32 	%r2, %ntid.y;
	mov.u32 	%r17, %tid.y;
	mad.lo.s32 	%r18, %r16, %r2, %r17;
	cvt.rn.f32.u32 	%f2, %r18;
	mov.u32 	%r19, %nctaid.x;
	tex.2d.v4.u32.f32 	{%r20, %r21, %r22, %r23}, [%rd2, {%f1, %f2}];
	prmt.b32 	%r24, %r20, %r21, 0x5410U;
	prmt.b32 	%r25, %r22, %r23, 0x5410U;
	tex.2d.v4.u32.f32 	{%r26, %r27, %r28, %r29}, [%rd3, {%f1, %f2}];
	mad.lo.s32 	%r3, %r16, %r19, %r13;
	mad.lo.s32 	%r4, %r17, %r1, %r14;
	prmt.b32 	%r30, %r26, %r27, 0x5410U;
	prmt.b32 	%r31, %r28, %r29, 0x5410U;
	not.b32 	%r32, %r30;
	or.b32  	%r33, %r32, %r24;
	xor.b32  	%r34, %r32, %r24;
	shr.u32 	%r35, %r34, 1;
	and.b32  	%r36, %r35, 2147450879;
	sub.s32 	%r9, %r33, %r36;
	// begin inline asm
	prmt.b32 %r9, %r9, 0, 0xbb99;
	// end inline asm
	xor.b32  	%r37, %r30, %r24;
	and.b32  	%r38, %r37, %r9;
	xor.b32  	%r39, %r38, %r30;
	xor.b32  	%r40, %r38, %r24;
	sub.s32 	%r41, %r39, %r40;
	and.b32  	%r42, %r41, 65535;
	shr.u32 	%r43, %r41, 16;
	not.b32 	%r44, %r31;
	or.b32  	%r45, %r44, %r25;
	xor.b32  	%r46, %r44, %r25;
	shr.u32 	%r47, %r46, 1;
	and.b32  	%r48, %r47, 2147450879;
	sub.s32 	%r11, %r45, %r48;
	// begin inline asm
	prmt.b32 %r11, %r11, 0, 0xbb99;
	// end inline asm
	xor.b32  	%r49, %r31, %r25;
	and.b32  	%r50, %r49, %r11;
	xor.b32  	%r51, %r50, %r31;
	xor.b32  	%r52, %r50, %r25;
	sub.s32 	%r53, %r51, %r52;
	and.b32  	%r54, %r53, 65535;
	shr.u32 	%r55, %r53, 16;
	add.s32 	%r56, %r42, %r43;
	add.s32 	%r57, %r56, %r55;
	add.s32 	%r58, %r57, %r54;
	bar.sync 	0;
	shfl.sync.down.b32	%r59|%p1, %r58, 16, 31, -1;
	add.s32 	%r60, %r59, %r58;
	shfl.sync.down.b32	%r61|%p2, %r60, 8, 31, -1;
	add.s32 	%r62, %r61, %r60;
	shfl.sync.down.b32	%r63|%p3, %r62, 4, 31, -1;
	add.s32 	%r64, %r63, %r62;
	shfl.sync.down.b32	%r65|%p4, %r64, 2, 31, -1;
	add.s32 	%r66, %r65, %r64;
	shfl.sync.down.b32	%r67|%p5, %r66, 1, 31, -1;
	add.s32 	%r5, %r67, %r66;
	and.b32  	%r68, %r4, 31;
	setp.ne.s32 	%p6, %r68, 0;
	@%p6 bra 	$L__BB1_2;
	shr.u32 	%r69, %r4, 3;
	mov.u32 	%r70, sdata;
	add.s32 	%r71, %r70, %r69;
	st.shared.u32 	[%r71], %r5;
$L__BB1_2:
	bar.sync 	0;
	setp.gt.u32 	%p7, %r4, 31;
	@%p7 bra 	$L__BB1_7;
	mul.lo.s32 	%r73, %r1, %r2;
	shr.u32 	%r74, %r73, 5;
	setp.ge.u32 	%p8, %r4, %r74;
	mov.b32 	%r87, 0;
	@%p8 bra 	$L__BB1_5;
	shl.b32 	%r75, %r4, 2;
	mov.u32 	%r76, sdata;
	add.s32 	%r77, %r76, %r75;
	ld.shared.u32 	%r87, [%r77];
$L__BB1_5:
	shfl.sync.down.b32	%r78|%p9, %r87, 16, 31, -1;
	add.s32 	%r79, %r78, %r87;
	shfl.sync.down.b32	%r80|%p10, %r79, 8, 31, -1;
	add.s32 	%r81, %r80, %r79;
	shfl.sync.down.b32	%r82|%p11, %r81, 4, 31, -1;
	add.s32 	%r83, %r82, %r81;
	shfl.sync.down.b32	%r84|%p12, %r83, 2, 31, -1;
	add.s32 	%r85, %r84, %r83;
	shfl.sync.down.b32	%r86|%p13, %r85, 1, 31, -1;
	add.s32 	%r8, %r86, %r85;
	setp.ne.s32 	%p14, %r4, 0;
	@%p14 bra 	$L__BB1_7;
	cvta.to.global.u64 	%rd4, %rd1;
	mul.wide.s32 	%rd5, %r3, 4;
	add.s64 	%rd6, %rd4, %rd5;
	st.global.u32 	[%rd6], %r8;
$L__BB1_7:
	ret;

}


// ===== COMPILED SASS (sm_100) =====

	.target	sm_100

	.elftype	@"ET_EXEC"


//--------------------- .note.nv.tkinfo           --------------------------
	.section	.note.nv.tkinfo,"",@"SHT_NOTE"
	.sectionflags	@"SHF_NOTE_NV_TKINFO"
	.tkinfo
        /*0018*/ 	.word	0x00000002
        /*0030*/ 	.string	""
        /*0030*/ 	.string	"ptxas"
        /*0030*/ 	.string	"Cuda compilation tools, release 13.0, V13.0.88"
        /*0030*/ 	.string	"Build cuda_13.0.r13.0/compiler.36424714_0"
        /*0030*/ 	.string	"-arch sm_100 -m 64 "



//--------------------- .note.nv.cuinfo           --------------------------
	.section	.note.nv.cuinfo,"",@"SHT_NOTE"
	.sectionflags	@"SHF_NOTE_NV_CUINFO"
        /*0018*/ 	.short	0x0002
        /*001a*/ 	.short	0x0064
        /*001c*/ 	.short	0x0082
	.zero		2


//--------------------- .nv.info                  --------------------------
	.section	.nv.info,"",@"SHT_CUDA_INFO"
	.align	4


	//----- nvinfo : EIATTR_REGCOUNT
	.align		4
        /*0000*/ 	.byte	0x04, 0x2f
        /*0002*/ 	.short	(.L_1 - .L_0)
	.align		4
.L_0:
        /*0004*/ 	.word	index@(scdet_8)
        /*0008*/ 	.word	0x00000014


	//----- nvinfo : EIATTR_FRAME_SIZE
	.align		4
.L_1:
        /*000c*/ 	.byte	0x04, 0x11
        /*000e*/ 	.short	(.L_3 - .L_2)
	.align		4
.L_2:
        /*0010*/ 	.word	index@(scdet_8)
        /*0014*/ 	.word	0x00000000


	//----- nvinfo : EIATTR_REGCOUNT
	.align		4
.L_3:
        /*0018*/ 	.byte	0x04, 0x2f
        /*001a*/ 	.short	(.L_5 - .L_4)
	.align		4
.L_4:
        /*001c*/ 	.word	index@(scdet_16)
        /*0020*/ 	.word	0x00000014


	//----- nvinfo : EIATTR_FRAME_SIZE
	.align		4
.L_5:
        /*0024*/ 	.byte	0x04, 0x11
        /*0026*/ 	.short	(.L_7 - .L_6)
	.align		4
.L_6:
        /*0028*/ 	.word	index@(scdet_16)
        /*002c*/ 	.word	0x00000000


	//----- nvinfo : EIATTR_MIN_STACK_SIZE
	.align		4
.L_7:
        /*0030*/ 	.byte	0x04, 0x12
        /*0032*/ 	.short	(.L_9 - .L_8)
	.align		4
.L_8:
        /*0034*/ 	.word	index@(scdet_16)
        /*0038*/ 	.word	0x00000000


	//----- nvinfo : EIATTR_MIN_STACK_SIZE
	.align		4
.L_9:
        /*003c*/ 	.byte	0x04, 0x12
        /*003e*/ 	.short	(.L_11 - .L_10)
	.align		4
.L_10:
        /*0040*/ 	.word	index@(scdet_8)
        /*0044*/ 	.word	0x00000000
.L_11:


//--------------------- .nv.compat                --------------------------
	.section	.nv.compat,"",@"SHT_CUDA_COMPAT_INFO"
	.align	4
        /*0000*/ 	.byte	0x02, 0x09, 0x00, 0x00, 0x02, 0x02, 0x02, 0x00, 0x02, 0x05, 0x05, 0x00, 0x03, 0x07, 0x01, 0x01
        /*0010*/ 	.byte	0x02, 0x03, 0x00, 0x00, 0x02, 0x06, 0x01, 0x00, 0x04, 0x0b, 0x08, 0x00, 0x09, 0x00, 0x00, 0x00
        /*0020*/ 	.byte	0x00, 0x00, 0x00, 0x00


//--------------------- .nv.info.scdet_16         --------------------------
	.section	.nv.info.scdet_16,"",@"SHT_CUDA_INFO"
	.sectionflags	@""
	.align	4


	//----- nvinfo : EIATTR_CUDA_API_VERSION
	.align		4
        /*0000*/ 	.byte	0x04, 0x37
        /*0002*/ 	.short	(.L_13 - .L_12)
.L_12:
        /*0004*/ 	.word	0x00000082


	//----- nvinfo : EIATTR_KPARAM_INFO
	.align		4
.L_13:
        /*0008*/ 	.byte	0x04, 0x17
        /*000a*/ 	.short	(.L_15 - .L_14)
.L_14:
        /*000c*/ 	.word	0x00000000
        /*0010*/ 	.short	0x0002
        /*0012*/ 	.short	0x0010
        /*0014*/ 	.byte	0x00, 0xf0, 0x21, 0x00


	//----- nvinfo : EIATTR_KPARAM_INFO
	.align		4
.L_15:
        /*0018*/ 	.byte	0x04, 0x17
        /*001a*/ 	.short	(.L_17 - .L_16)
.L_16:
        /*001c*/ 	.word	0x00000000
        /*0020*/ 	.short	0x0001
        /*0022*/ 	.short	0x0008
        /*0024*/ 	.byte	0x00, 0xf0, 0x21, 0x00


	//----- nvinfo : EIATTR_KPARAM_INFO
	.align		4
.L_17:
        /*0028*/ 	.byte	0x04, 0x17
        /*002a*/ 	.short	(.L_19 - .L_18)
.L_18:
        /*002c*/ 	.word	0x00000000
        /*0030*/ 	.short	0x0000
        /*0032*/ 	.short	0x0000
        /*0034*/ 	.byte	0x00, 0xf5, 0x21, 0x00


	//----- nvinfo : EIATTR_SPARSE_MMA_MASK
	.align		4
.L_19:
        /*0038*/ 	.byte	0x03, 0x50
        /*003a*/ 	.short	0x0000


	//----- nvinfo : EIATTR_MAXREG_COUNT
	.align		4
        /*003c*/ 	.byte	0x03, 0x1b
        /*003e*/ 	.short	0x00ff


	//----- nvinfo : EIATTR_NUM_BARRIERS
	.align		4
        /*0040*/ 	.byte	0x02, 0x4c
        /*0042*/ 	.byte	0x01
	.zero		1


	//----- nvinfo : EIATTR_MERCURY_ISA_VERSION
	.align		4
        /*0044*/ 	.byte	0x03, 0x5f
        /*0046*/ 	.short	0x0101


	//----- nvinfo : EIATTR_COOP_GROUP_MASK_REGIDS
	.align		4
        /*0048*/ 	.byte	0x04, 0x29
        /*004a*/ 	.short	(.L_21 - .L_20)


	//   ....[0]....
.L_20:
        /*004c*/ 	.word	0xffffffff


	//   ....[1]....
        /*0050*/ 	.word	0xffffffff


	//   ....[2]....
        /*0054*/ 	.word	0xffffffff


	//   ....[3]....
        /*0058*/ 	.word	0xffffffff


	//   ....[4]....
        /*005c*/ 	.word	0xffffffff


	//   ....[5]....
        /*0060*/ 	.word	0xffffffff


	//   ....[6]....
        /*0064*/ 	.word	0xffffffff


	//   ....[7]....
        /*0068*/ 	.word	0xffffffff


	//   ....[8]....
        /*006c*/ 	.word	0xffffffff


	//   ....[9]....
        /*0070*/ 	.word	0xffffffff


	//----- nvinfo : EIATTR_COOP_GROUP_INSTR_OFFSETS
	.align		4
.L_21:
        /*0074*/ 	.byte	0x04, 0x28
        /*0076*/ 	.short	(.L_23 - .L_22)


	//   ....[0]....
.L_22:
        /*0078*/ 	.word	0x00000350


	//   ....[1]....
        /*007c*/ 	.word	0x00000380


	//   ....[2]....
        /*0080*/ 	.word	0x000003d0


	//   ....[3]....
        /*0084*/ 	.word	0x000003f0


	//   ....[4]....
        /*0088*/ 	.word	0x00000410


	//   ....[5]....
        /*008c*/ 	.word	0x00000500


	//   ....[6]....
        /*0090*/ 	.word	0x00000520


	//   ....[7]....
        /*0094*/ 	.word	0x00000540


	//   ....[8]....
        /*0098*/ 	.word	0x00000560


	//   ....[9]....
        /*009c*/ 	.word	0x00000580


	//----- nvinfo : EIATTR_VRC_CTA_INIT_COUNT
	.align		4
.L_23:
        /*00a0*/ 	.byte	0x02, 0x4a
	.zero		1
	.zero		1


	//----- nvinfo : EIATTR_EXIT_INSTR_OFFSETS
	.align		4
        /*00a4*/ 	.byte	0x04, 0x1c
        /*00a6*/ 	.short	(.L_25 - .L_24)


	//   ....[0]....
.L_24:
        /*00a8*/ 	.word	0x00000450


	//   ....[1]....
        /*00ac*/ 	.word	0x00000590


	//   ....[2]....
        /*00b0*/ 	.word	0x000005f0


	//----- nvinfo : EIATTR_CBANK_PARAM_SIZE
	.align		4
.L_25:
        /*00b4*/ 	.byte	0x03, 0x19
        /*00b6*/ 	.short	0x0018


	//----- nvinfo : EIATTR_PARAM_CBANK
	.align		4
        /*00b8*/ 	.byte	0x04, 0x0a
        /*00ba*/ 	.short	(.L_27 - .L_26)
	.align		4
.L_26:
        /*00bc*/ 	.word	index@(.nv.constant0.scdet_16)
        /*00c0*/ 	.short	0x0380
        /*00c2*/ 	.short	0x0018


	//----- nvinfo : EIATTR_SW_WAR
	.align		4
.L_27:
        /*00c4*/ 	.byte	0x04, 0x36
        /*00c6*/ 	.short	(.L_29 - .L_28)
.L_28:
        /*00c8*/ 	.word	0x00000008
.L_29:


//--------------------- .nv.info.scdet_8          --------------------------
	.section	.nv.info.scdet_8,"",@"SHT_CUDA_INFO"
	.sectionflags	@""
	.align	4


	//----- nvinfo : EIATTR_CUDA_API_VERSION
	.align		4
        /*0000*/ 	.byte	0x04, 0x37
        /*0002*/ 	.short	(.L_31 - .L_30)
.L_30:
        /*0004*/ 	.word	0x00000082


	//----- nvinfo : EIATTR_KPARAM_INFO
	.align		4
.L_31:
        /*0008*/ 	.byte	0x04, 0x17
        /*000a*/ 	.short	(.L_33 - .L_32)
.L_32:
        /*000c*/ 	.word	0x00000000
        /*0010*/ 	.short	0x0002
        /*0012*/ 	.short	0x0010
        /*0014*/ 	.byte	0x00, 0xf0, 0x21, 0x00


	//----- nvinfo : EIATTR_KPARAM_INFO
	.align		4
.L_33:
        /*0018*/ 	.byte	0x04, 0x17
        /*001a*/ 	.short	(.L_35 - .L_34)
.L_34:
        /*001c*/ 	.word	0x00000000
        /*0020*/ 	.short	0x0001
        /*0022*/ 	.short	0x0008
        /*0024*/ 	.byte	0x00, 0xf0, 0x21, 0x00


	//----- nvinfo : EIATTR_KPARAM_INFO
	.align		4
.L_35:
        /*0028*/ 	.byte	0x04, 0x17
        /*002a*/ 	.short	(.L_37 - .L_36)
.L_36:
        /*002c*/ 	.word	0x00000000
        /*0030*/ 	.short	0x0000
        /*0032*/ 	.short	0x0000
        /*0034*/ 	.byte	0x00, 0xf5, 0x21, 0x00


	//----- nvinfo : EIATTR_SPARSE_MMA_MASK
	.align		4
.L_37:
        /*0038*/ 	.byte	0x03, 0x50
        /*003a*/ 	.short	0x0000


	//----- nvinfo : EIATTR_MAXREG_COUNT
	.align		4
        /*003c*/ 	.byte	0x03, 0x1b
        /*003e*/ 	.short	0x00ff


	//----- nvinfo : EIATTR_NUM_BARRIERS
	.align		4
        /*0040*/ 	.byte	0x02, 0x4c
        /*0042*/ 	.byte	0x01
	.zero		1


	//----- nvinfo : EIATTR_MERCURY_ISA_VERSION
	.align		4
        /*0044*/ 	.byte	0x03, 0x5f
        /*0046*/ 	.short	0x0101


	//----- nvinfo : EIATTR_COOP_GROUP_MASK_REGIDS
	.align		4
        /*0048*/ 	.byte	0x04, 0x29
        /*004a*/ 	.short	(.L_39 - .L_38)


	//   ....[0]....
.L_38:
        /*004c*/ 	.word	0xffffffff


	//   ....[1]....
        /*0050*/ 	.word	0xffffffff


	//   ....[2]....
        /*0054*/ 	.word	0xffffffff


	//   ....[3]....
        /*0058*/ 	.word	0xffffffff


	//   ....[4]....
        /*005c*/ 	.word	0xffffffff


	//   ....[5]....
        /*0060*/ 	.word	0xffffffff


	//   ....[6]....
        /*0064*/ 	.word	0xffffffff


	//   ....[7]....
        /*0068*/ 	.word	0xffffffff


	//   ....[8]....
        /*006c*/ 	.word	0xffffffff


	//   ....[9]....
        /*0070*/ 	.word	0xffffffff


	//----- nvinfo : EIATTR_COOP_GROUP_INSTR_OFFSETS
	.align		4
.L_39:
        /*0074*/ 	.byte	0x04, 0x28
        /*0076*/ 	.short	(.L_41 - .L_40)


	//   ....[0]....
.L_40:
        /*0078*/ 	.word	0x000002d0


	//   ....[1]....
        /*007c*/ 	.word	0x00000300


	//   ....[2]....
        /*0080*/ 	.word	0x00000350


	//   ....[3]....
        /*0084*/ 	.word	0x00000370


	//   ....[4]....
        /*0088*/ 	.word	0x00000390


	//   ....[5]....
        /*008c*/ 	.word	0x00000480


	//   ....[6]....
        /*0090*/ 	.word	0x000004a0


	//   ....[7]....
        /*0094*/ 	.word	0x000004c0


	//   ....[8]....
        /*0098*/ 	.word	0x000004e0


	//   ....[9]....
        /*009c*/ 	.word	0x00000500


	//----- nvinfo : EIATTR_VRC_CTA_INIT_COUNT
	.align		4
.L_41:
        /*00a0*/ 	.byte	0x02, 0x4a
	.zero		1
	.zero		1


	//----- nvinfo : EIATTR_EXIT_INSTR_OFFSETS
	.align		4
        /*00a4*/ 	.byte	0x04, 0x1c
        /*00a6*/ 	.short	(.L_43 - .L_42)


	//   ....[0]....
.L_42:
        /*00a8*/ 	.word	0x000003d0


	//   ....[1]....
        /*00ac*/ 	.word	0x00000510


	//   ....[2]....
        /*00b0*/ 	.word	0x00000570


	//----- nvinfo : EIATTR_CBANK_PARAM_SIZE
	.align		4
.L_43:
        /*00b4*/ 	.byte	0x03, 0x19
        /*00b6*/ 	.short	0x0018


	//----- nvinfo : EIATTR_PARAM_CBANK
	.align		4
        /*00b8*/ 	.byte	0x04, 0x0a
        /*00ba*/ 	.short	(.L_45 - .L_44)
	.align		4
.L_44:
        /*00bc*/ 	.word	index@(.nv.constant0.scdet_8)
        /*00c0*/ 	.short	0x0380
        /*00c2*/ 	.short	0x0018


	//----- nvinfo : EIATTR_SW_WAR
	.align		4
.L_45:
        /*00c4*/ 	.byte	0x04, 0x36
        /*00c6*/ 	.short	(.L_47 - .L_46)
.L_46:
        /*00c8*/ 	.word	0x00000008
.L_47:


//--------------------- .nv.callgraph             --------------------------
	.section	.nv.callgraph,"",@"SHT_CUDA_CALLGRAPH"
	.align	4
	.sectionentsize	8
	.align		4
        /*0000*/ 	.word	0x00000000
	.align		4
        /*0004*/ 	.word	0xffffffff
	.align		4
        /*0008*/ 	.word	0x00000000
	.align		4
        /*000c*/ 	.word	0xfffffffe
	.align		4
        /*0010*/ 	.word	0x00000000
	.align		4
        /*0014*/ 	.word	0xfffffffd
	.align		4
        /*0018*/ 	.word	0x00000000
	.align		4
        /*001c*/ 	.word	0xfffffffc


//--------------------- .text.scdet_16            --------------------------
	.section	.text.scdet_16,"ax",@progbits
	.align	128
        .global         scdet_16
        .type           scdet_16,@function
        .size           scdet_16,(.L_x_2 - scdet_16)
        .other          scdet_16,@"STO_CUDA_ENTRY STV_DEFAULT"
scdet_16:
.text.scdet_16:
[----:B------:R-:W-:Y:S01]  /*0000*/  LDC R1, c[0x0][0x37c] ;  /* 0x0000df00ff017b82 */ /* 0x000fe20000000800 */
[----:B------:R-:W0:Y:S07]  /*0010*/  S2R R15, SR_TID.X ;  /* 0x00000000000f7919 */ /* 0x000e2e0000002100 */
[----:B------:R-:W0:Y:S01]  /*0020*/  S2UR UR8, SR_CTAID.X ;  /* 0x00000000000879c3 */ /* 0x000e220000002500 */
[----:B------:R-:W1:Y:S01]  /*0030*/  LDCU UR4, c[0x0][0x388] ;  /* 0x00007100ff0477ac */ /* 0x000e620008000800 */
[----:B------:R-:W-:Y:S01]  /*0040*/  IMAD.MOV.U32 R14, RZ, RZ, -0x3e000000 ;  /* 0xc2000000ff0e7424 */ /* 0x000fe200078e00ff */
[----:B------:R-:W2:Y:S01]  /*0050*/  S2R R2, SR_CTAID.Y ;  /* 0x0000000000027919 */ /* 0x000ea20000002600 */
[----:B------:R-:W3:Y:S01]  /*0060*/  LDCU UR6, c[0x0][0x390] ;  /* 0x00007200ff0677ac */ /* 0x000ee20008000800 */
[----:B------:R-:W2:Y:S03]  /*0070*/  S2R R17, SR_TID.Y ;  /* 0x0000000000117919 */ /* 0x000ea60000002200 */
[----:B------:R-:W0:Y:S01]  /*0080*/  LDC R0, c[0x0][0x360] ;  /* 0x0000d800ff007b82 */ /* 0x000e220000000800 */
[----:B------:R-:W2:Y:S01]  /*0090*/  LDCU UR9, c[0x0][0x364] ;  /* 0x00006c80ff0977ac */ /* 0x000ea20008000800 */
[----:B------:R-:W-:Y:S01]  /*00a0*/  UMOV UR5, URZ ;  /* 0x000000ff00057c82 */ /* 0x000fe20008000000 */
[----:B------:R-:W-:Y:S01]  /*00b0*/  UMOV UR7, URZ ;  /* 0x000000ff00077c82 */ /* 0x000fe20008000000 */
[----:B0-----:R-:W-:-:S05]  /*00c0*/  IMAD R3, R0, UR8, R15 ;  /* 0x0000000800037c24 */ /* 0x001fca000f8e020f */
[----:B------:R-:W-:Y:S01]  /*00d0*/  I2FP.F32.U32 R4, R3 ;  /* 0x0000000300047245 */ /* 0x000fe20000201000 */
[----:B--2---:R-:W-:-:S05]  /*00e0*/  IMAD R5, R2, UR9, R17 ;  /* 0x0000000902057c24 */ /* 0x004fca000f8e0211 */
[----:B------:R-:W-:-:S04]  /*00f0*/  I2FP.F32.U32 R5, R5 ;  /* 0x0000000500057245 */ /* 0x000fc80000201000 */
[----:B-1----:R-:W5:Y:S01]  /*0100*/  TEX.LL R8, R6, R4, R14, UR4, 2D ;  /* 0x28ff040e04067f60 */ /* 0x002f6200089e0f08 */
[----:B---3--:R-:W5:Y:S01]  /*0110*/  TEX.LL R12, R10, R4, R14, UR6, 2D ;  /* 0x28ff060e040a7f60 */ /* 0x008f6200089e0f0c */
[----:B------:R-:W-:Y:S01]  /*0120*/  IMAD R3, R0, R17, R15 ;  /* 0x0000001100037224 */ /* 0x000fe200078e020f */
[----:B------:R-:W-:Y:S04]  /*0130*/  BAR.SYNC.DEFER_BLOCKING 0x0 ;  /* 0x0000000000007b1d */ /* 0x000fe80000010000 */
[C---:B------:R-:W-:Y:S02]  /*0140*/  LOP3.LUT P0, RZ, R3.reuse, 0x1f, RZ, 0xc0, !PT ;  /* 0x0000001f03ff7812 */ /* 0x040fe4000780c0ff */
[----:B------:R-:W-:Y:S02]  /*0150*/  ISETP.GT.U32.AND P1, PT, R3, 0x1f, PT ;  /* 0x0000001f0300780c */ /* 0x000fe40003f24070 */
[----:B-----5:R-:W-:-:S02]  /*0160*/  PRMT R6, R6, 0x5410, R7 ;  /* 0x0000541006067816 */ /* 0x020fc40000000007 */
[----:B------:R-:W-:Y:S02]  /*0170*/  PRMT R11, R10, 0x5410, R11 ;  /* 0x000054100a0b7816 */ /* 0x000fe4000000000b */
[----:B------:R-:W-:Y:S02]  /*0180*/  PRMT R8, R8, 0x5410, R9 ;  /* 0x0000541008087816 */ /* 0x000fe40000000009 */
[----:B------:R-:W-:Y:S02]  /*0190*/  LOP3.LUT R7, R11, R6, RZ, 0xc3, !PT ;  /* 0x000000060b077212 */ /* 0x000fe400078ec3ff */
[----:B------:R-:W-:Y:S02]  /*01a0*/  PRMT R13, R12, 0x5410, R13 ;  /* 0x000054100c0d7816 */ /* 0x000fe4000000000d */
[----:B------:R-:W-:Y:S02]  /*01b0*/  SHF.R.U32.HI R9, RZ, 0x1, R7 ;  /* 0x00000001ff097819 */ /* 0x000fe40000011607 */
[----:B------:R-:W-:-:S02]  /*01c0*/  LOP3.LUT R12, R13, R8, RZ, 0xc3, !PT ;  /* 0x000000080d0c7212 */ /* 0x000fc400078ec3ff */
[----:B------:R-:W-:Y:S02]  /*01d0*/  LOP3.LUT R7, R11, R6, RZ, 0xcf, !PT ;  /* 0x000000060b077212 */ /* 0x000fe400078ecfff */
[----:B------:R-:W-:Y:S02]  /*01e0*/  LOP3.LUT R10, R9, 0x7fff7fff, RZ, 0xc0, !PT ;  /* 0x7fff7fff090a7812 */ /* 0x000fe400078ec0ff */
[----:B------:R-:W-:Y:S02]  /*01f0*/  SHF.R.U32.HI R12, RZ, 0x1, R12 ;  /* 0x00000001ff0c7819 */ /* 0x000fe4000001160c */
[----:B------:R-:W-:Y:S01]  /*0200*/  LOP3.LUT R4, R13, R8, RZ, 0xcf, !PT ;  /* 0x000000080d047212 */ /* 0x000fe200078ecfff */
[----:B------:R-:W-:Y:S01]  /*0210*/  IMAD.IADD R7, R7, 0x1, -R10 ;  /* 0x0000000107077824 */ /* 0x000fe200078e0a0a */
[----:B------:R-:W-:-:S04]  /*0220*/  LOP3.LUT R5, R12, 0x7fff7fff, RZ, 0xc0, !PT ;  /* 0x7fff7fff0c057812 */ /* 0x000fc800078ec0ff */
[----:B------:R-:W-:Y:S01]  /*0230*/  PRMT R7, R7, 0xbb99, RZ ;  /* 0x0000bb9907077816 */ /* 0x000fe200000000ff */
[----:B------:R-:W-:-:S03]  /*0240*/  IMAD.IADD R4, R4, 0x1, -R5 ;  /* 0x0000000104047824 */ /* 0x000fc600078e0a05 */
[-C--:B------:R-:W-:Y:S02]  /*0250*/  LOP3.LUT R7, R7, R11.reuse, R6, 0x60, !PT ;  /* 0x0000000b07077212 */ /* 0x080fe400078e6006 */
[----:B------:R-:W-:Y:S02]  /*0260*/  PRMT R4, R4, 0xbb99, RZ ;  /* 0x0000bb9904047816 */ /* 0x000fe400000000ff */
[C---:B------:R-:W-:Y:S02]  /*0270*/  LOP3.LUT R11, R7.reuse, R11, RZ, 0x3c, !PT ;  /* 0x0000000b070b7212 */ /* 0x040fe400078e3cff */
[----:B------:R-:W-:Y:S02]  /*0280*/  LOP3.LUT R6, R7, R6, RZ, 0x3c, !PT ;  /* 0x0000000607067212 */ /* 0x000fe400078e3cff */
[----:B------:R-:W-:-:S03]  /*0290*/  LOP3.LUT R4, R4, R13, R8, 0x60, !PT ;  /* 0x0000000d04047212 */ /* 0x000fc600078e6008 */
[----:B------:R-:W-:Y:S01]  /*02a0*/  IMAD.IADD R6, R11, 0x1, -R6 ;  /* 0x000000010b067824 */ /* 0x000fe200078e0a06 */
[C---:B------:R-:W-:Y:S01]  /*02b0*/  LOP3.LUT R13, R4.reuse, R13, RZ, 0x3c, !PT ;  /* 0x0000000d040d7212 */ /* 0x040fe200078e3cff */
[----:B------:R-:W0:Y:S01]  /*02c0*/  @!P0 S2R R11, SR_CgaCtaId ;  /* 0x00000000000b8919 */ /* 0x000e220000008800 */
[----:B------:R-:W-:Y:S02]  /*02d0*/  LOP3.LUT R4, R4, R8, RZ, 0x3c, !PT ;  /* 0x0000000804047212 */ /* 0x000fe400078e3cff */
[----:B------:R-:W-:-:S03]  /*02e0*/  LOP3.LUT R5, R6, 0xffff, RZ, 0xc0, !PT ;  /* 0x0000ffff06057812 */ /* 0x000fc600078ec0ff */
[----:B------:R-:W-:Y:S01]  /*02f0*/  IMAD.IADD R4, R13, 0x1, -R4 ;  /* 0x000000010d047824 */ /* 0x000fe200078e0a04 */
[----:B------:R-:W-:Y:S01]  /*0300*/  LEA.HI R7, R6, R5, RZ, 0x10 ;  /* 0x0000000506077211 */ /* 0x000fe200078f80ff */
[----:B------:R-:W1:Y:S03]  /*0310*/  LDC R13, c[0x0][0x370] ;  /* 0x0000dc00ff0d7b82 */ /* 0x000e660000000800 */
[C---:B------:R-:W-:Y:S02]  /*0320*/  LOP3.LUT R5, R4.reuse, 0xffff, RZ, 0xc0, !PT ;  /* 0x0000ffff04057812 */ /* 0x040fe400078ec0ff */
[----:B------:R-:W-:-:S05]  /*0330*/  LEA.HI R4, R4, R7, RZ, 0x10 ;  /* 0x0000000704047211 */ /* 0x000fca00078f80ff */
[----:B------:R-:W-:-:S05]  /*0340*/  IMAD.IADD R4, R5, 0x1, R4 ;  /* 0x0000000105047824 */ /* 0x000fca00078e0204 */
[----:B------:R-:W2:Y:S02]  /*0350*/  SHFL.DOWN PT, R5, R4, 0x10, 0x1f ;  /* 0x0a001f0004057f89 */ /* 0x000ea400000e0000 */
[----:B--2---:R-:W-:Y:S01]  /*0360*/  IMAD.IADD R5, R4, 0x1, R5 ;  /* 0x0000000104057824 */ /* 0x004fe200078e0205 */
[----:B------:R-:W-:-:S04]  /*0370*/  @!P0 MOV R4, 0x400 ;  /* 0x0000040000048802 */ /* 0x000fc80000000f00 */
[----:B------:R-:W2:Y:S01]  /*0380*/  SHFL.DOWN PT, R6, R5, 0x8, 0x1f ;  /* 0x09001f0005067f89 */ /* 0x000ea200000e0000 */
[----:B0-----:R-:W-:-:S04]  /*0390*/  @!P0 LEA R4, R11, R4, 0x18 ;  /* 0x000000040b048211 */ /* 0x001fc800078ec0ff */
[----:B------:R-:W-:Y:S01]  /*03a0*/  @!P0 LEA.HI R4, R3, R4, RZ, 0x1d ;  /* 0x0000000403048211 */ /* 0x000fe200078fe8ff */
[----:B--2---:R-:W-:Y:S02]  /*03b0*/  IMAD.IADD R6, R5, 0x1, R6 ;  /* 0x0000000105067824 */ /* 0x004fe400078e0206 */
[----:B-1----:R-:W-:-:S03]  /*03c0*/  IMAD R5, R2, R13, UR8 ;  /* 0x0000000802057e24 */ /* 0x002fc6000f8e020d */
[----:B------:R-:W0:Y:S02]  /*03d0*/  SHFL.DOWN PT, R7, R6, 0x4, 0x1f ;  /* 0x08801f0006077f89 */ /* 0x000e2400000e0000 */
[----:B0-----:R-:W-:-:S05]  /*03e0*/  IMAD.IADD R7, R6, 0x1, R7 ;  /* 0x0000000106077824 */ /* 0x001fca00078e0207 */
[----:B------:R-:W0:Y:S02]  /*03f0*/  SHFL.DOWN PT, R8, R7, 0x2, 0x1f ;  /* 0x08401f0007087f89 */ /* 0x000e2400000e0000 */
[----:B0-----:R-:W-:-:S05]  /*0400*/  IMAD.IADD R8, R7, 0x1, R8 ;  /* 0x0000000107087824 */ /* 0x001fca00078e0208 */
[----:B------:R-:W0:Y:S02]  /*0410*/  SHFL.DOWN PT, R9, R8, 0x1, 0x1f ;  /* 0x08201f0008097f89 */ /* 0x000e2400000e0000 */
[----:B0-----:R-:W-:-:S05]  /*0420*/  IMAD.IADD R9, R8, 0x1, R9 ;  /* 0x0000000108097824 */ /* 0x001fca00078e0209 */
[----:B------:R0:W-:Y:S01]  /*0430*/  @!P0 STS [R4], R9 ;  /* 0x0000000904008388 */ /* 0x0001e20000000800 */
[----:B------:R-:W-:Y:S06]  /*0440*/  BAR.SYNC.DEFER_BLOCKING 0x0 ;  /* 0x0000000000007b1d */ /* 0x000fec0000010000 */
[----:B------:R-:W-:Y:S05]  /*0450*/  @P1 EXIT ;  /* 0x000000000000194d */ /* 0x000fea0003800000 */
[----:B------:R-:W-:-:S05]  /*0460*/  IMAD R0, R0, UR9, RZ ;  /* 0x0000000900007c24 */ /* 0x000fca000f8e02ff */
[----:B------:R-:W-:-:S04]  /*0470*/  SHF.R.U32.HI R0, RZ, 0x5, R0 ;  /* 0x00000005ff007819 */ /* 0x000fc80000011600 */
[----:B------:R-:W-:-:S13]  /*0480*/  ISETP.GE.U32.AND P0, PT, R3, R0, PT ;  /* 0x000000000300720c */ /* 0x000fda0003f06070 */
[----:B------:R-:W1:Y:S01]  /*0490*/  @!P0 S2R R7, SR_CgaCtaId ;  /* 0x0000000000078919 */ /* 0x000e620000008800 */
[----:B------:R-:W-:-:S04]  /*04a0*/  @!P0 MOV R0, 0x400 ;  /* 0x0000040000008802 */ /* 0x000fc80000000f00 */
[----:B-1----:R-:W-:Y:S01]  /*04b0*/  @!P0 LEA R2, R7, R0, 0x18 ;  /* 0x0000000007028211 */ /* 0x002fe200078ec0ff */
[----:B------:R-:W-:-:S04]  /*04c0*/  IMAD.MOV.U32 R0, RZ, RZ, RZ ;  /* 0x000000ffff007224 */ /* 0x000fc800078e00ff */
[----:B------:R-:W-:-:S05]  /*04d0*/  @!P0 IMAD R2, R3, 0x4, R2 ;  /* 0x0000000403028824 */ /* 0x000fca00078e0202 */
[----:B------:R-:W1:Y:S01]  /*04e0*/  @!P0 LDS R0, [R2] ;  /* 0x0000000002008984 */ /* 0x000e620000000800 */
[----:B------:R-:W-:-:S03]  /*04f0*/  ISETP.NE.AND P0, PT, R3, RZ, PT ;  /* 0x000000ff0300720c */ /* 0x000fc60003f05270 */
[----:B-1----:R-:W1:Y:S02]  /*0500*/  SHFL.DOWN PT, R7, R0, 0x10, 0x1f ;  /* 0x0a001f0000077f89 */ /* 0x002e6400000e0000 */
[----:B-1----:R-:W-:-:S05]  /*0510*/  IMAD.IADD R7, R7, 0x1, R0 ;  /* 0x0000000107077824 */ /* 0x002fca00078e0200 */
[----:B0-----:R-:W0:Y:S02]  /*0520*/  SHFL.DOWN PT, R4, R7, 0x8, 0x1f ;  /* 0x09001f0007047f89 */ /* 0x001e2400000e0000 */
[----:B0-----:R-:W-:-:S05]  /*0530*/  IMAD.IADD R4, R7, 0x1, R4 ;  /* 0x0000000107047824 */ /* 0x001fca00078e0204 */
[----:B------:R-:W0:Y:S02]  /*0540*/  SHFL.DOWN PT, R9, R4, 0x4, 0x1f ;  /* 0x08801f0004097f89 */ /* 0x000e2400000e0000 */
[----:B0-----:R-:W-:-:S05]  /*0550*/  IMAD.IADD R9, R4, 0x1, R9 ;  /* 0x0000000104097824 */ /* 0x001fca00078e0209 */
[----:B------:R-:W0:Y:S02]  /*0560*/  SHFL.DOWN PT, R6, R9, 0x2, 0x1f ;  /* 0x08401f0009067f89 */ /* 0x000e2400000e0000 */
[----:B0-----:R-:W-:-:S05]  /*0570*/  IMAD.IADD R6, R9, 0x1, R6 ;  /* 0x0000000109067824 */ /* 0x001fca00078e0206 */
[----:B------:R0:W1:Y:S01]  /*0580*/  SHFL.DOWN PT, R11, R6, 0x1, 0x1f ;  /* 0x08201f00060b7f89 */ /* 0x00006200000e0000 */
[----:B------:R-:W-:Y:S05]  /*0590*/  @P0 EXIT ;  /* 0x000000000000094d */ /* 0x000fea0003800000 */
[----:B------:R-:W2:Y:S01]  /*05a0*/  LDC.64 R2, c[0x0][0x380] ;  /* 0x0000e000ff027b82 */ /* 0x000ea20000000a00 */
[----:B------:R-:W3:Y:S01]  /*05b0*/  LDCU.64 UR4, c[0x0][0x358] ;  /* 0x00006b00ff0477ac */ /* 0x000ee20008000a00 */
[----:B-1----:R-:W-:Y:S02]  /*05c0*/  IMAD.IADD R11, R6, 0x1, R11 ;  /* 0x00000001060b7824 */ /* 0x002fe400078e020b */
[----:B--2---:R-:W-:-:S05]  /*05d0*/  IMAD.WIDE R2, R5, 0x4, R2 ;  /* 0x0000000405027825 */ /* 0x004fca00078e0202 */
[----:B---3--:R-:W-:Y:S01]  /*05e0*/  STG.E desc[UR4][R2.64], R11 ;  /* 0x0000000b02007986 */ /* 0x008fe2000c101904 */
[----:B------:R-:W-:Y:S05]  /*05f0*/  EXIT ;  /* 0x000000000000794d */ /* 0x000fea0003800000 */
.L_x_0:
[----:B------:R-:W-:-:S00]  /*0600*/  BRA `(.L_x_0) ;  /* 0xfffffffc00fc7947 */ /* 0x000fc0000383ffff */
[----:B------:R-:W-:-:S00]  /*0610*/  NOP ;  /* 0x0000000000007918 */ /* 0x000fc00000000000 */
        /* <DEDUP_REMOVED lines=14> */
.L_x_2:


//--------------------- .text.scdet_8             --------------------------
	.section	.text.scdet_8,"ax",@progbits
	.align	128
        .global         scdet_8
        .type           scdet_8,@function
        .size           scdet_8,(.L_x_3 - scdet_8)
        .other          scdet_8,@"STO_CUDA_ENTRY STV_DEFAULT"
scdet_8:
.text.scdet_8:
        /* <DEDUP_REMOVED lines=25> */
[----:B------:R-:W-:Y:S02]  /*0190*/  VABSDIFF4.U8 R6, R6, R11, RZ ;  /* 0x0000000b06067215 */ /* 0x000fe400000e00ff */
[----:B------:R-:W-:Y:S01]  /*01a0*/  PRMT R13, R12, 0x5410, R13 ;  /* 0x000054100c0d7816 */ /* 0x000fe2000000000d */
[----:B------:R-:W0:Y:S01]  /*01b0*/  @!P0 S2R R11, SR_CgaCtaId ;  /* 0x00000000000b8919 */ /* 0x000e220000008800 */
[----:B------:R-:W-:Y:S02]  /*01c0*/  LOP3.LUT R7, R6, 0xff, RZ, 0xc0, !PT ;  /* 0x000000ff06077812 */ /* 0x000fe400078ec0ff */
[----:B------:R-:W-:-:S02]  /*01d0*/  SHF.R.U32.HI R9, RZ, 0x8, R6 ;  /* 0x00000008ff097819 */ /* 0x000fc40000011606 */
[----:B------:R-:W-:Y:S02]  /*01e0*/  SHF.R.U32.HI R10, RZ, 0x10, R6 ;  /* 0x00000010ff0a7819 */ /* 0x000fe40000011606 */
[----:B------:R-:W-:Y:S02]  /*01f0*/  VABSDIFF4.U8 R8, R8, R13, RZ ;  /* 0x0000000d08087215 */ /* 0x000fe400000e00ff */
[----:B------:R-:W-:Y:S01]  /*0200*/  LEA.HI R7, R6, R7, RZ, 0x8 ;  /* 0x0000000706077211 */ /* 0x000fe200078f40ff */
[----:B------:R-:W1:Y:S01]  /*0210*/  LDC R13, c[0x0][0x370] ;  /* 0x0000dc00ff0d7b82 */ /* 0x000e620000000800 */
[----:B------:R-:W-:Y:S02]  /*0220*/  LOP3.LUT R9, R9, 0xff, RZ, 0xc0, !PT ;  /* 0x000000ff09097812 */ /* 0x000fe400078ec0ff */
[----:B------:R-:W-:Y:S02]  /*0230*/  LOP3.LUT R10, R10, 0xff, RZ, 0xc0, !PT ;  /* 0x000000ff0a0a7812 */ /* 0x000fe400078ec0ff */
[----:B------:R-:W-:-:S02]  /*0240*/  LOP3.LUT R4, R8, 0xff, RZ, 0xc0, !PT ;  /* 0x000000ff08047812 */ /* 0x000fc400078ec0ff */
[----:B------:R-:W-:Y:S02]  /*0250*/  IADD3 R7, PT, PT, R10, R7, R9 ;  /* 0x000000070a077210 */ /* 0x000fe40007ffe009 */
[----:B------:R-:W-:-:S03]  /*0260*/  SHF.R.U32.HI R5, RZ, 0x10, R8 ;  /* 0x00000010ff057819 */ /* 0x000fc60000011608 */
[----:B------:R-:W-:Y:S01]  /*0270*/  IMAD.IADD R7, R4, 0x1, R7 ;  /* 0x0000000104077824 */ /* 0x000fe200078e0207 */
[----:B------:R-:W-:Y:S02]  /*0280*/  SHF.R.U32.HI R4, RZ, 0x8, R8 ;  /* 0x00000008ff047819 */ /* 0x000fe40000011608 */
[----:B------:R-:W-:Y:S02]  /*0290*/  LOP3.LUT R5, R5, 0xff, RZ, 0xc0, !PT ;  /* 0x000000ff05057812 */ /* 0x000fe400078ec0ff */
[----:B------:R-:W-:Y:S02]  /*02a0*/  LEA.HI R7, R8, R7, RZ, 0x8 ;  /* 0x0000000708077211 */ /* 0x000fe400078f40ff */
[----:B------:R-:W-:-:S04]  /*02b0*/  LOP3.LUT R4, R4, 0xff, RZ, 0xc0, !PT ;  /* 0x000000ff04047812 */ /* 0x000fc800078ec0ff */
[----:B------:R-:W-:-:S05]  /*02c0*/  IADD3 R4, PT, PT, R5, R7, R4 ;  /* 0x0000000705047210 */ /* 0x000fca0007ffe004 */
        /* <DEDUP_REMOVED lines=43> */
.L_x_1:
        /* <DEDUP_REMOVED lines=16> */
.L_x_3:


//--------------------- .nv.shared.scdet_16       --------------------------
	.section	.nv.shared.scdet_16,"aw",@nobits
	.sectionflags	@""
	.align	16
	.zero		1024


//--------------------- .nv.shared.reserved.0     --------------------------
	.section	.nv.shared.reserved.0,"aw",@nobits
	.weak		__nv_reservedSMEM_offset_0_alias
	.size		__nv_reservedSMEM_offset_0_alias, 0, 64
	.other		__nv_reservedSMEM_offset_0_alias,@"STO_CUDA_RESERVED_SHARED STV_DEFAULT"
__nv_reservedSMEM_offset_0_alias:
	.zero		0
	.zero		64


//--------------------- .nv.shared.scdet_8        --------------------------
	.section	.nv.shared.scdet_8,"aw",@nobits
	.sectionflags	@""
	.align	16
	.zero		1024


//--------------------- .nv.constant0.scdet_16    --------------------------
	.section	.nv.constant0.scdet_16,"a",@progbits
	.sectionflags	@""
	.align	4
.nv.constant0.scdet_16:
	.zero		920


//--------------------- .nv.constant0.scdet_8     --------------------------
	.section	.nv.constant0.scdet_8,"a",@progbits
	.sectionflags	@""
	.align	4
.nv.constant0.scdet_8:
	.zero		920


//--------------------- SYMBOLS --------------------------

	.type		.nv.reservedSmem.offset0,@object
	.size		.nv.reservedSmem.offset0,0x4
	.type		.nv.reservedSmem.cap,@object
	.size		.nv.reservedSmem.cap,0x4
